//
// Generated by NVIDIA NVVM Compiler
//
// Compiler Build ID: CL-36424714
// Cuda compilation tools, release 13.0, V13.0.88
// Based on NVVM 20.0.0
//

.version 9.0
.target sm_100
.address_size 64

	// .globl	rgb_to_nv12_fp32_optimized

.visible .entry rgb_to_nv12_fp32_optimized(
	.param .u64 .ptr .align 1 rgb_to_nv12_fp32_optimized_param_0,
	.param .u64 .ptr .align 1 rgb_to_nv12_fp32_optimized_param_1,
	.param .u64 .ptr .align 1 rgb_to_nv12_fp32_optimized_param_2,
	.param .u32 rgb_to_nv12_fp32_optimized_param_3,
	.param .u32 rgb_to_nv12_fp32_optimized_param_4,
	.param .u32 rgb_to_nv12_fp32_optimized_param_5,
	.param .u32 rgb_to_nv12_fp32_optimized_param_6
)
{
	.reg .pred 	%p<5>;
	.reg .b32 	%r<79>;
	.reg .b32 	%f<37>;
	.reg .b64 	%rd<28>;

	ld.param.u64 	%rd5, [rgb_to_nv12_fp32_optimized_param_0];
	ld.param.u64 	%rd3, [rgb_to_nv12_fp32_optimized_param_1];
	ld.param.u64 	%rd4, [rgb_to_nv12_fp32_optimized_param_2];
	ld.param.u32 	%r7, [rgb_to_nv12_fp32_optimized_param_3];
	ld.param.u32 	%r11, [rgb_to_nv12_fp32_optimized_param_4];
	ld.param.u32 	%r9, [rgb_to_nv12_fp32_optimized_param_5];
	ld.param.u32 	%r10, [rgb_to_nv12_fp32_optimized_param_6];
	cvta.to.global.u64 	%rd1, %rd5;
	mov.u32 	%r12, %ctaid.x;
	mov.u32 	%r13, %ntid.x;
	mov.u32 	%r14, %tid.x;
	mad.lo.s32 	%r1, %r12, %r13, %r14;
	mov.u32 	%r15, %ctaid.y;
	mov.u32 	%r16, %ntid.y;
	mov.u32 	%r17, %tid.y;
	mad.lo.s32 	%r18, %r15, %r16, %r17;
	setp.ge.s32 	%p1, %r1, %r7;
	setp.ge.s32 	%p2, %r18, %r11;
	or.pred  	%p3, %p1, %p2;
	@%p3 bra 	$L__BB0_3;
	cvta.to.global.u64 	%rd6, %rd3;
	mul.lo.s32 	%r3, %r7, %r18;
	add.s32 	%r19, %r3, %r1;
	mul.wide.s32 	%rd7, %r19, 4;
	add.s64 	%rd8, %rd1, %rd7;
	ld.global.nc.f32 	%f1, [%rd8];
	cvt.sat.f32.f32 	%f2, %f1;
	mul.f32 	%f3, %f2, 0f437F0000;
	mul.lo.s32 	%r20, %r11, %r7;
	mul.wide.s32 	%rd2, %r20, 4;
	add.s64 	%rd9, %rd8, %rd2;
	ld.global.nc.f32 	%f4, [%rd9];
	cvt.sat.f32.f32 	%f5, %f4;
	mul.f32 	%f6, %f5, 0f437F0000;
	add.s64 	%rd10, %rd9, %rd2;
	ld.global.nc.f32 	%f7, [%rd10];
	cvt.sat.f32.f32 	%f8, %f7;
	mul.f32 	%f9, %f8, 0f437F0000;
	cvt.rni.s32.f32 	%r4, %f3;
	cvt.rni.s32.f32 	%r5, %f6;
	cvt.rni.s32.f32 	%r6, %f9;
	mul.lo.s32 	%r21, %r5, 150;
	mad.lo.s32 	%r22, %r4, 77, %r21;
	mad.lo.s32 	%r23, %r6, 29, %r22;
	add.s32 	%r24, %r23, 128;
	shr.s32 	%r25, %r24, 8;
	max.s32 	%r26, %r25, 0;
	min.s32 	%r27, %r26, 255;
	mad.lo.s32 	%r28, %r9, %r18, %r1;
	cvt.s64.s32 	%rd11, %r28;
	add.s64 	%rd12, %rd6, %rd11;
	st.global.u8 	[%rd12], %r27;
	or.b32  	%r29, %r1, %r18;
	and.b32  	%r30, %r29, 1;
	setp.eq.b32 	%p4, %r30, 1;
	@%p4 bra 	$L__BB0_3;
	add.s32 	%r31, %r1, 1;
	add.s32 	%r32, %r7, -1;
	min.s32 	%r33, %r31, %r32;
	add.s32 	%r34, %r18, 1;
	add.s32 	%r35, %r11, -1;
	min.u32 	%r36, %r34, %r35;
	add.s32 	%r37, %r33, %r3;
	mul.lo.s32 	%r38, %r36, %r7;
	add.s32 	%r39, %r38, %r1;
	add.s32 	%r40, %r38, %r33;
	mul.wide.s32 	%rd13, %r37, 4;
	add.s64 	%rd14, %rd1, %rd13;
	ld.global.nc.f32 	%f10, [%rd14];
	cvt.sat.f32.f32 	%f11, %f10;
	mul.f32 	%f12, %f11, 0f437F0000;
	cvt.rni.s32.f32 	%r41, %f12;
	mul.wide.s32 	%rd15, %r39, 4;
	add.s64 	%rd16, %rd1, %rd15;
	ld.global.nc.f32 	%f13, [%rd16];
	cvt.sat.f32.f32 	%f14, %f13;
	mul.f32 	%f15, %f14, 0f437F0000;
	cvt.rni.s32.f32 	%r42, %f15;
	mul.wide.s32 	%rd17, %r40, 4;
	add.s64 	%rd18, %rd1, %rd17;
	ld.global.nc.f32 	%f16, [%rd18];
	cvt.sat.f32.f32 	%f17, %f16;
	mul.f32 	%f18, %f17, 0f437F0000;
	cvt.rni.s32.f32 	%r43, %f18;
	add.s64 	%rd19, %rd14, %rd2;
	ld.global.nc.f32 	%f19, [%rd19];
	cvt.sat.f32.f32 	%f20, %f19;
	mul.f32 	%f21, %f20, 0f437F0000;
	cvt.rni.s32.f32 	%r44, %f21;
	add.s64 	%rd20, %rd16, %rd2;
	ld.global.nc.f32 	%f22, [%rd20];
	cvt.sat.f32.f32 	%f23, %f22;
	mul.f32 	%f24, %f23, 0f437F0000;
	cvt.rni.s32.f32 	%r45, %f24;
	add.s64 	%rd21, %rd18, %rd2;
	ld.global.nc.f32 	%f25, [%rd21];
	cvt.sat.f32.f32 	%f26, %f25;
	mul.f32 	%f27, %f26, 0f437F0000;
	cvt.rni.s32.f32 	%r46, %f27;
	add.s64 	%rd22, %rd19, %rd2;
	ld.global.nc.f32 	%f28, [%rd22];
	cvt.sat.f32.f32 	%f29, %f28;
	mul.f32 	%f30, %f29, 0f437F0000;
	cvt.rni.s32.f32 	%r47, %f30;
	add.s64 	%rd23, %rd20, %rd2;
	ld.global.nc.f32 	%f31, [%rd23];
	cvt.sat.f32.f32 	%f32, %f31;
	mul.f32 	%f33, %f32, 0f437F0000;
	cvt.rni.s32.f32 	%r48, %f33;
	add.s64 	%rd24, %rd21, %rd2;
	ld.global.nc.f32 	%f34, [%rd24];
	cvt.sat.f32.f32 	%f35, %f34;
	mul.f32 	%f36, %f35, 0f437F0000;
	cvt.rni.s32.f32 	%r49, %f36;
	add.s32 	%r50, %r4, %r41;
	add.s32 	%r51, %r50, %r42;
	add.s32 	%r52, %r51, %r43;
	add.s32 	%r53, %r52, 2;
	shr.s32 	%r54, %r53, 2;
	add.s32 	%r55, %r5, %r44;
	add.s32 	%r56, %r55, %r45;
	add.s32 	%r57, %r56, %r46;
	add.s32 	%r58, %r57, 2;
	shr.s32 	%r59, %r58, 2;
	add.s32 	%r60, %r6, %r47;
	add.s32 	%r61, %r60, %r48;
	add.s32 	%r62, %r61, %r49;
	add.s32 	%r63, %r62, 2;
	shr.s32 	%r64, %r63, 2;
	mad.lo.s32 	%r65, %r54, -38, 32896;
	mad.lo.s32 	%r66, %r59, -74, %r65;
	mad.lo.s32 	%r67, %r64, 112, %r66;
	shr.s32 	%r68, %r67, 8;
	mad.lo.s32 	%r69, %r54, 150, %r65;
	mad.lo.s32 	%r70, %r59, -94, %r69;
	mad.lo.s32 	%r71, %r64, -18, %r70;
	shr.s32 	%r72, %r71, 8;
	max.s32 	%r73, %r68, 0;
	min.s32 	%r74, %r73, 255;
	max.s32 	%r75, %r72, 0;
	min.s32 	%r76, %r75, 255;
	shr.u32 	%r77, %r18, 1;
	mad.lo.s32 	%r78, %r10, %r77, %r1;
	cvt.s64.s32 	%rd25, %r78;
	cvta.to.global.u64 	%rd26, %rd4;
	add.s64 	%rd27, %rd26, %rd25;
	st.global.u8 	[%rd27], %r74;
	st.global.u8 	[%rd27+1], %r76;
$L__BB0_3:
	ret;

}
	// .globl	rgb_to_nv12_fp16_optimized
.visible .entry rgb_to_nv12_fp16_optimized(
	.param .u64 .ptr .align 1 rgb_to_nv12_fp16_optimized_param_0,
	.param .u64 .ptr .align 1 rgb_to_nv12_fp16_optimized_param_1,
	.param .u64 .ptr .align 1 rgb_to_nv12_fp16_optimized_param_2,
	.param .u32 rgb_to_nv12_fp16_optimized_param_3,
	.param .u32 rgb_to_nv12_fp16_optimized_param_4,
	.param .u32 rgb_to_nv12_fp16_optimized_param_5,
	.param .u32 rgb_to_nv12_fp16_optimized_param_6
)
{
	.reg .pred 	%p<5>;
	.reg .b16 	%rs<127>;
	.reg .b32 	%r<82>;
	.reg .b32 	%f<4>;
	.reg .b64 	%rd<28>;

	ld.param.u64 	%rd5, [rgb_to_nv12_fp16_optimized_param_0];
	ld.param.u64 	%rd3, [rgb_to_nv12_fp16_optimized_param_1];
	ld.param.u64 	%rd4, [rgb_to_nv12_fp16_optimized_param_2];
	ld.param.u32 	%r7, [rgb_to_nv12_fp16_optimized_param_3];
	ld.param.u32 	%r11, [rgb_to_nv12_fp16_optimized_param_4];
	ld.param.u32 	%r9, [rgb_to_nv12_fp16_optimized_param_5];
	ld.param.u32 	%r10, [rgb_to_nv12_fp16_optimized_param_6];
	cvta.to.global.u64 	%rd1, %rd5;
	mov.u32 	%r12, %ctaid.x;
	mov.u32 	%r13, %ntid.x;
	mov.u32 	%r14, %tid.x;
	mad.lo.s32 	%r1, %r12, %r13, %r14;
	mov.u32 	%r15, %ctaid.y;
	mov.u32 	%r16, %ntid.y;
	mov.u32 	%r17, %tid.y;
	mad.lo.s32 	%r18, %r15, %r16, %r17;
	setp.ge.s32 	%p1, %r1, %r7;
	setp.ge.s32 	%p2, %r18, %r11;
	or.pred  	%p3, %p1, %p2;
	@%p3 bra 	$L__BB1_3;
	cvta.to.global.u64 	%rd6, %rd3;
	mul.lo.s32 	%r3, %r7, %r18;
	add.s32 	%r22, %r3, %r1;
	mul.wide.s32 	%rd7, %r22, 2;
	add.s64 	%rd8, %rd1, %rd7;
	ld.global.nc.u16 	%rs6, [%rd8];
	mov.f32 	%f1, 0f00000000;
	// begin inline asm
	{  cvt.rn.f16.f32 %rs4, %f1;}

	// end inline asm
	// begin inline asm
	{max.f16 %rs5,%rs6,%rs4;
}
	// end inline asm
	mov.f32 	%f2, 0f3F800000;
	// begin inline asm
	{  cvt.rn.f16.f32 %rs8, %f2;}

	// end inline asm
	// begin inline asm
	{min.f16 %rs9,%rs5,%rs8;
}
	// end inline asm
	mov.f32 	%f3, 0f437F0000;
	// begin inline asm
	{  cvt.rn.f16.f32 %rs12, %f3;}

	// end inline asm
	// begin inline asm
	{mul.f16 %rs13,%rs9,%rs12;
}
	// end inline asm
	mul.lo.s32 	%r23, %r11, %r7;
	mul.wide.s32 	%rd2, %r23, 2;
	add.s64 	%rd9, %rd8, %rd2;
	ld.global.nc.u16 	%rs17, [%rd9];
	// begin inline asm
	{max.f16 %rs16,%rs17,%rs4;
}
	// end inline asm
	// begin inline asm
	{min.f16 %rs19,%rs16,%rs8;
}
	// end inline asm
	// begin inline asm
	{mul.f16 %rs22,%rs19,%rs12;
}
	// end inline asm
	add.s64 	%rd10, %rd9, %rd2;
	ld.global.nc.u16 	%rs26, [%rd10];
	// begin inline asm
	{max.f16 %rs25,%rs26,%rs4;
}
	// end inline asm
	// begin inline asm
	{min.f16 %rs28,%rs25,%rs8;
}
	// end inline asm
	// begin inline asm
	{mul.f16 %rs31,%rs28,%rs12;
}
	// end inline asm
	// begin inline asm
	cvt.rni.s32.f16 %r19, %rs13;
	// end inline asm
	// begin inline asm
	cvt.rni.s32.f16 %r20, %rs22;
	// end inline asm
	// begin inline asm
	cvt.rni.s32.f16 %r21, %rs31;
	// end inline asm
	mul.lo.s32 	%r24, %r20, 150;
	mad.lo.s32 	%r25, %r19, 77, %r24;
	mad.lo.s32 	%r26, %r21, 29, %r25;
	add.s32 	%r27, %r26, 128;
	shr.s32 	%r28, %r27, 8;
	max.s32 	%r29, %r28, 0;
	min.s32 	%r30, %r29, 255;
	mad.lo.s32 	%r31, %r9, %r18, %r1;
	cvt.s64.s32 	%rd11, %r31;
	add.s64 	%rd12, %rd6, %rd11;
	st.global.u8 	[%rd12], %r30;
	or.b32  	%r32, %r1, %r18;
	and.b32  	%r33, %r32, 1;
	setp.eq.b32 	%p4, %r33, 1;
	@%p4 bra 	$L__BB1_3;
	add.s32 	%r43, %r1, 1;
	add.s32 	%r44, %r7, -1;
	min.s32 	%r45, %r43, %r44;
	add.s32 	%r46, %r18, 1;
	add.s32 	%r47, %r11, -1;
	min.u32 	%r48, %r46, %r47;
	add.s32 	%r49, %r45, %r3;
	mul.lo.s32 	%r50, %r48, %r7;
	add.s32 	%r51, %r50, %r1;
	add.s32 	%r52, %r50, %r45;
	mul.wide.s32 	%rd13, %r49, 2;
	add.s64 	%rd14, %rd1, %rd13;
	ld.global.nc.u16 	%rs38, [%rd14];
	// begin inline asm
	{max.f16 %rs37,%rs38,%rs4;
}
	// end inline asm
	// begin inline asm
	{min.f16 %rs40,%rs37,%rs8;
}
	// end inline asm
	// begin inline asm
	{mul.f16 %rs43,%rs40,%rs12;
}
	// end inline asm
	// begin inline asm
	cvt.rni.s32.f16 %r34, %rs43;
	// end inline asm
	mul.wide.s32 	%rd15, %r51, 2;
	add.s64 	%rd16, %rd1, %rd15;
	ld.global.nc.u16 	%rs48, [%rd16];
	// begin inline asm
	{max.f16 %rs47,%rs48,%rs4;
}
	// end inline asm
	// begin inline asm
	{min.f16 %rs50,%rs47,%rs8;
}
	// end inline asm
	// begin inline asm
	{mul.f16 %rs53,%rs50,%rs12;
}
	// end inline asm
	// begin inline asm
	cvt.rni.s32.f16 %r35, %rs53;
	// end inline asm
	mul.wide.s32 	%rd17, %r52, 2;
	add.s64 	%rd18, %rd1, %rd17;
	ld.global.nc.u16 	%rs58, [%rd18];
	// begin inline asm
	{max.f16 %rs57,%rs58,%rs4;
}
	// end inline asm
	// begin inline asm
	{min.f16 %rs60,%rs57,%rs8;
}
	// end inline asm
	// begin inline asm
	{mul.f16 %rs63,%rs60,%rs12;
}
	// end inline asm
	// begin inline asm
	cvt.rni.s32.f16 %r36, %rs63;
	// end inline asm
	add.s64 	%rd19, %rd14, %rd2;
	ld.global.nc.u16 	%rs68, [%rd19];
	// begin inline asm
	{max.f16 %rs67,%rs68,%rs4;
}
	// end inline asm
	// begin inline asm
	{min.f16 %rs70,%rs67,%rs8;
}
	// end inline asm
	// begin inline asm
	{mul.f16 %rs73,%rs70,%rs12;
}
	// end inline asm
	// begin inline asm
	cvt.rni.s32.f16 %r37, %rs73;
	// end inline asm
	add.s64 	%rd20, %rd16, %rd2;
	ld.global.nc.u16 	%rs78, [%rd20];
	// begin inline asm
	{max.f16 %rs77,%rs78,%rs4;
}
	// end inline asm
	// begin inline asm
	{min.f16 %rs80,%rs77,%rs8;
}
	// end inline asm
	// begin inline asm
	{mul.f16 %rs83,%rs80,%rs12;
}
	// end inline asm
	// begin inline asm
	cvt.rni.s32.f16 %r38, %rs83;
	// end inline asm
	add.s64 	%rd21, %rd18, %rd2;
	ld.global.nc.u16 	%rs88, [%rd21];
	// begin inline asm
	{max.f16 %rs87,%rs88,%rs4;
}
	// end inline asm
	// begin inline asm
	{min.f16 %rs90,%rs87,%rs8;
}
	// end inline asm
	// begin inline asm
	{mul.f16 %rs93,%rs90,%rs12;
}
	// end inline asm
	// begin inline asm
	cvt.rni.s32.f16 %r39, %rs93;
	// end inline asm
	add.s64 	%rd22, %rd19, %rd2;
	ld.global.nc.u16 	%rs98, [%rd22];
	// begin inline asm
	{max.f16 %rs97,%rs98,%rs4;
}
	// end inline asm
	// begin inline asm
	{min.f16 %rs100,%rs97,%rs8;
}
	// end inline asm
	// begin inline asm
	{mul.f16 %rs103,%rs100,%rs12;
}
	// end inline asm
	// begin inline asm
	cvt.rni.s32.f16 %r40, %rs103;
	// end inline asm
	add.s64 	%rd23, %rd20, %rd2;
	ld.global.nc.u16 	%rs108, [%rd23];
	// begin inline asm
	{max.f16 %rs107,%rs108,%rs4;
}
	// end inline asm
	// begin inline asm
	{min.f16 %rs110,%rs107,%rs8;
}
	// end inline asm
	// begin inline asm
	{mul.f16 %rs113,%rs110,%rs12;
}
	// end inline asm
	// begin inline asm
	cvt.rni.s32.f16 %r41, %rs113;
	// end inline asm
	add.s64 	%rd24, %rd21, %rd2;
	ld.global.nc.u16 	%rs118, [%rd24];
	// begin inline asm
	{max.f16 %rs117,%rs118,%rs4;
}
	// end inline asm
	// begin inline asm
	{min.f16 %rs120,%rs117,%rs8;
}
	// end inline asm
	// begin inline asm
	{mul.f16 %rs123,%rs120,%rs12;
}
	// end inline asm
	// begin inline asm
	cvt.rni.s32.f16 %r42, %rs123;
	// end inline asm
	add.s32 	%r53, %r19, %r34;
	add.s32 	%r54, %r53, %r35;
	add.s32 	%r55, %r54, %r36;
	add.s32 	%r56, %r55, 2;
	shr.s32 	%r57, %r56, 2;
	add.s32 	%r58, %r20, %r37;
	add.s32 	%r59, %r58, %r38;
	add.s32 	%r60, %r59, %r39;
	add.s32 	%r61, %r60, 2;
	shr.s32 	%r62, %r61, 2;
	add.s32 	%r63, %r21, %r40;
	add.s32 	%r64, %r63, %r41;
	add.s32 	%r65, %r64, %r42;
	add.s32 	%r66, %r65, 2;
	shr.s32 	%r67, %r66, 2;
	mad.lo.s32 	%r68, %r57, -38, 32896;
	mad.lo.s32 	%r69, %r62, -74, %r68;
	mad.lo.s32 	%r70, %r67, 112, %r69;
	shr.s32 	%r71, %r70, 8;
	mad.lo.s32 	%r72, %r57, 150, %r68;
	mad.lo.s32 	%r73, %r62, -94, %r72;
	mad.lo.s32 	%r74, %r67, -18, %r73;
	shr.s32 	%r75, %r74, 8;
	max.s32 	%r76, %r71, 0;
	min.s32 	%r77, %r76, 255;
	max.s32 	%r78, %r75, 0;
	min.s32 	%r79, %r78, 255;
	shr.u32 	%r80, %r18, 1;
	mad.lo.s32 	%r81, %r10, %r80, %r1;
	cvt.s64.s32 	%rd25, %r81;
	cvta.to.global.u64 	%rd26, %rd4;
	add.s64 	%rd27, %rd26, %rd25;
	st.global.u8 	[%rd27], %r77;
	st.global.u8 	[%rd27+1], %r79;
$L__BB1_3:
	ret;

}


// ===== COMPILED SASS (sm_100) =====

	.target	sm_100

	.elftype	@"ET_EXEC"


//--------------------- .note.nv.tkinfo           --------------------------
	.section	.note.nv.tkinfo,"",@"SHT_NOTE"
	.sectionflags	@"SHF_NOTE_NV_TKINFO"
	.tkinfo
        /*0018*/ 	.word	0x00000002
        /*0030*/ 	.string	""
        /*0030*/ 	.string	"ptxas"
        /*0030*/ 	.string	"Cuda compilation tools, release 13.0, V13.0.88"
        /*0030*/ 	.string	"Build cuda_13.0.r13.0/compiler.36424714_0"
        /*0030*/ 	.string	"-arch sm_100 -m 64 "



//--------------------- .note.nv.cuinfo           --------------------------
	.section	.note.nv.cuinfo,"",@"SHT_NOTE"
	.sectionflags	@"SHF_NOTE_NV_CUINFO"
        /*0018*/ 	.short	0x0002
        /*001a*/ 	.short	0x0064
        /*001c*/ 	.short	0x0082
	.zero		2


//--------------------- .nv.info                  --------------------------
	.section	.nv.info,"",@"SHT_CUDA_INFO"
	.align	4


	//----- nvinfo : EIATTR_REGCOUNT
	.align		4
        /*0000*/ 	.byte	0x04, 0x2f
        /*0002*/ 	.short	(.L_1 - .L_0)
	.align		4
.L_0:
        /*0004*/ 	.word	index@(rgb_to_nv12_fp32_optimized)
        /*0008*/ 	.word	0x0000001e


	//----- nvinfo : EIATTR_FRAME_SIZE
	.align		4
.L_1:
        /*000c*/ 	.byte	0x04, 0x11
        /*000e*/ 	.short	(.L_3 - .L_2)
	.align		4
.L_2:
        /*0010*/ 	.word	index@(rgb_to_nv12_fp32_optimized)
        /*0014*/ 	.word	0x00000000


	//----- nvinfo : EIATTR_REGCOUNT
	.align		4
.L_3:
        /*0018*/ 	.byte	0x04, 0x2f
        /*001a*/ 	.short	(.L_5 - .L_4)
	.align		4
.L_4:
        /*001c*/ 	.word	index@(rgb_to_nv12_fp16_optimized)
        /*0020*/ 	.word	0x0000001e


	//----- nvinfo : EIATTR_FRAME_SIZE
	.align		4
.L_5:
        /*0024*/ 	.byte	0x04, 0x11
        /*0026*/ 	.short	(.L_7 - .L_6)
	.align		4
.L_6:
        /*0028*/ 	.word	index@(rgb_to_nv12_fp16_optimized)
        /*002c*/ 	.word	0x00000000


	//----- nvinfo : EIATTR_MIN_STACK_SIZE
	.align		4
.L_7:
        /*0030*/ 	.byte	0x04, 0x12
        /*0032*/ 	.short	(.L_9 - .L_8)
	.align		4
.L_8:
        /*0034*/ 	.word	index@(rgb_to_nv12_fp16_optimized)
        /*0038*/ 	.word	0x00000000


	//----- nvinfo : EIATTR_MIN_STACK_SIZE
	.align		4
.L_9:
        /*003c*/ 	.byte	0x04, 0x12
        /*003e*/ 	.short	(.L_11 - .L_10)
	.align		4
.L_10:
        /*0040*/ 	.word	index@(rgb_to_nv12_fp32_optimized)
        /*0044*/ 	.word	0x00000000
.L_11:


//--------------------- .nv.compat                --------------------------
	.section	.nv.compat,"",@"SHT_CUDA_COMPAT_INFO"
	.align	4
        /*0000*/ 	.byte	0x02, 0x09, 0x00, 0x00, 0x02, 0x02, 0x01, 0x00, 0x02, 0x05, 0x05, 0x00, 0x03, 0x07, 0x01, 0x01
        /*0010*/ 	.byte	0x02, 0x03, 0x00, 0x00, 0x02, 0x06, 0x01, 0x00, 0x04, 0x0b, 0x08, 0x00, 0x09, 0x00, 0x00, 0x00
        /*0020*/ 	.byte	0x00, 0x00, 0x00, 0x00


//--------------------- .nv.info.rgb_to_nv12_fp16_optimized --------------------------
	.section	.nv.info.rgb_to_nv12_fp16_optimized,"",@"SHT_CUDA_INFO"
	.sectionflags	@""
	.align	4


	//----- nvinfo : EIATTR_CUDA_API_VERSION
	.align		4
        /*0000*/ 	.byte	0x04, 0x37
        /*0002*/ 	.short	(.L_13 - .L_12)
.L_12:
        /*0004*/ 	.word	0x00000082


	//----- nvinfo : EIATTR_KPARAM_INFO
	.align		4
.L_13:
        /*0008*/ 	.byte	0x04, 0x17
        /*000a*/ 	.short	(.L_15 - .L_14)
.L_14:
        /*000c*/ 	.word	0x00000000
        /*0010*/ 	.short	0x0006
        /*0012*/ 	.short	0x0024
        /*0014*/ 	.byte	0x00, 0xf0, 0x11, 0x00


	//----- nvinfo : EIATTR_KPARAM_INFO
	.align		4
.L_15:
        /*0018*/ 	.byte	0x04, 0x17
        /*001a*/ 	.short	(.L_17 - .L_16)
.L_16:
        /*001c*/ 	.word	0x00000000
        /*0020*/ 	.short	0x0005
        /*0022*/ 	.short	0x0020
        /*0024*/ 	.byte	0x00, 0xf0, 0x11, 0x00


	//----- nvinfo : EIATTR_KPARAM_INFO
	.align		4
.L_17:
        /*0028*/ 	.byte	0x04, 0x17
        /*002a*/ 	.short	(.L_19 - .L_18)
.L_18:
        /*002c*/ 	.word	0x00000000
        /*0030*/ 	.short	0x0004
        /*0032*/ 	.short	0x001c
        /*0034*/ 	.byte	0x00, 0xf0, 0x11, 0x00


	//----- nvinfo : EIATTR_KPARAM_INFO
	.align		4
.L_19:
        /*0038*/ 	.byte	0x04, 0x17
        /*003a*/ 	.short	(.L_21 - .L_20)
.L_20:
        /*003c*/ 	.word	0x00000000
        /*0040*/ 	.short	0x0003
        /*0042*/ 	.short	0x0018
        /*0044*/ 	.byte	0x00, 0xf0, 0x11, 0x00


	//----- nvinfo : EIATTR_KPARAM_INFO
	.align		4
.L_21:
        /*0048*/ 	.byte	0x04, 0x17
        /*004a*/ 	.short	(.L_23 - .L_22)
.L_22:
        /*004c*/ 	.word	0x00000000
        /*0050*/ 	.short	0x0002
        /*0052*/ 	.short	0x0010
        /*0054*/ 	.byte	0x00, 0xf5, 0x21, 0x00


	//----- nvinfo : EIATTR_KPARAM_INFO
	.align		4
.L_23:
        /*0058*/ 	.byte	0x04, 0x17
        /*005a*/ 	.short	(.L_25 - .L_24)
.L_24:
        /*005c*/ 	.word	0x00000000
        /*0060*/ 	.short	0x0001
        /*0062*/ 	.short	0x0008
        /*0064*/ 	.byte	0x00, 0xf5, 0x21, 0x00


	//----- nvinfo : EIATTR_KPARAM_INFO
	.align		4
.L_25:
        /*0068*/ 	.byte	0x04, 0x17
        /*006a*/ 	.short	(.L_27 - .L_26)
.L_26:
        /*006c*/ 	.word	0x00000000
        /*0070*/ 	.short	0x0000
        /*0072*/ 	.short	0x0000
        /*0074*/ 	.byte	0x00, 0xf5, 0x21, 0x00


	//----- nvinfo : EIATTR_SPARSE_MMA_MASK
	.align		4
.L_27:
        /*0078*/ 	.byte	0x03, 0x50
        /*007a*/ 	.short	0x0000


	//----- nvinfo : EIATTR_MAXREG_COUNT
	.align		4
        /*007c*/ 	.byte	0x03, 0x1b
        /*007e*/ 	.short	0x00ff


	//----- nvinfo : EIATTR_MERCURY_ISA_VERSION
	.align		4
        /*0080*/ 	.byte	0x03, 0x5f
        /*0082*/ 	.short	0x0101


	//----- nvinfo : EIATTR_VRC_CTA_INIT_COUNT
	.align		4
        /*0084*/ 	.byte	0x02, 0x4a
	.zero		1
	.zero		1


	//----- nvinfo : EIATTR_EXIT_INSTR_OFFSETS
	.align		4
        /*0088*/ 	.byte	0x04, 0x1c
        /*008a*/ 	.short	(.L_29 - .L_28)


	//   ....[0]....
.L_28:
        /*008c*/ 	.word	0x000000c0


	//   ....[1]....
        /*0090*/ 	.word	0x000002e0


	//   ....[2]....
        /*0094*/ 	.word	0x00000810


	//----- nvinfo : EIATTR_CBANK_PARAM_SIZE
	.align		4
.L_29:
        /*0098*/ 	.byte	0x03, 0x19
        /*009a*/ 	.short	0x0028


	//----- nvinfo : EIATTR_PARAM_CBANK
	.align		4
        /*009c*/ 	.byte	0x04, 0x0a
        /*009e*/ 	.short	(.L_31 - .L_30)
	.align		4
.L_30:
        /*00a0*/ 	.word	index@(.nv.constant0.rgb_to_nv12_fp16_optimized)
        /*00a4*/ 	.short	0x0380
        /*00a6*/ 	.short	0x0028


	//----- nvinfo : EIATTR_SW_WAR
	.align		4
.L_31:
        /*00a8*/ 	.byte	0x04, 0x36
        /*00aa*/ 	.short	(.L_33 - .L_32)
.L_32:
        /*00ac*/ 	.word	0x00000008
.L_33:


//--------------------- .nv.info.rgb_to_nv12_fp32_optimized --------------------------
	.section	.nv.info.rgb_to_nv12_fp32_optimized,"",@"SHT_CUDA_INFO"
	.sectionflags	@""
	.align	4


	//----- nvinfo : EIATTR_CUDA_API_VERSION
	.align		4
        /*0000*/ 	.byte	0x04, 0x37
        /*0002*/ 	.short	(.L_35 - .L_34)
.L_34:
        /*0004*/ 	.word	0x00000082


	//----- nvinfo : EIATTR_KPARAM_INFO
	.align		4
.L_35:
        /*0008*/ 	.byte	0x04, 0x17
        /*000a*/ 	.short	(.L_37 - .L_36)
.L_36:
        /*000c*/ 	.word	0x00000000
        /*0010*/ 	.short	0x0006
        /*0012*/ 	.short	0x0024
        /*0014*/ 	.byte	0x00, 0xf0, 0x11, 0x00


	//----- nvinfo : EIATTR_KPARAM_INFO
	.align		4
.L_37:
        /*0018*/ 	.byte	0x04, 0x17
        /*001a*/ 	.short	(.L_39 - .L_38)
.L_38:
        /*001c*/ 	.word	0x00000000
        /*0020*/ 	.short	0x0005
        /*0022*/ 	.short	0x0020
        /*0024*/ 	.byte	0x00, 0xf0, 0x11, 0x00


	//----- nvinfo : EIATTR_KPARAM_INFO
	.align		4
.L_39:
        /*0028*/ 	.byte	0x04, 0x17
        /*002a*/ 	.short	(.L_41 - .L_40)
.L_40:
        /*002c*/ 	.word	0x00000000
        /*0030*/ 	.short	0x0004
        /*0032*/ 	.short	0x001c
        /*0034*/ 	.byte	0x00, 0xf0, 0x11, 0x00


	//----- nvinfo : EIATTR_KPARAM_INFO
	.align		4
.L_41:
        /*0038*/ 	.byte	0x04, 0x17
        /*003a*/ 	.short	(.L_43 - .L_42)
.L_42:
        /*003c*/ 	.word	0x00000000
        /*0040*/ 	.short	0x0003
        /*0042*/ 	.short	0x0018
        /*0044*/ 	.byte	0x00, 0xf0, 0x11, 0x00


	//----- nvinfo : EIATTR_KPARAM_INFO
	.align		4
.L_43:
        /*0048*/ 	.byte	0x04, 0x17
        /*004a*/ 	.short	(.L_45 - .L_44)
.L_44:
        /*004c*/ 	.word	0x00000000
        /*0050*/ 	.short	0x0002
        /*0052*/ 	.short	0x0010
        /*0054*/ 	.byte	0x00, 0xf5, 0x21, 0x00


	//----- nvinfo : EIATTR_KPARAM_INFO
	.align		4
.L_45:
        /*0058*/ 	.byte	0x04, 0x17
        /*005a*/ 	.short	(.L_47 - .L_46)
.L_46:
        /*005c*/ 	.word	0x00000000
        /*0060*/ 	.short	0x0001
        /*0062*/ 	.short	0x0008
        /*0064*/ 	.byte	0x00, 0xf5, 0x21, 0x00


	//----- nvinfo : EIATTR_KPARAM_INFO
	.align		4
.L_47:
        /*0068*/ 	.byte	0x04, 0x17
        /*006a*/ 	.short	(.L_49 - .L_48)
.L_48:
        /*006c*/ 	.word	0x00000000
        /*0070*/ 	.short	0x0000
        /*0072*/ 	.short	0x0000
        /*0074*/ 	.byte	0x00, 0xf5, 0x21, 0x00


	//----- nvinfo : EIATTR_SPARSE_MMA_MASK
	.align		4
.L_49:
        /*0078*/ 	.byte	0x03, 0x50
        /*007a*/ 	.short	0x0000


	//----- nvinfo : EIATTR_MAXREG_COUNT
	.align		4
        /*007c*/ 	.byte	0x03, 0x1b
        /*007e*/ 	.short	0x00ff


	//----- nvinfo : EIATTR_MERCURY_ISA_VERSION
	.align		4
        /*0080*/ 	.byte	0x03, 0x5f
        /*0082*/ 	.short	0x0101


	//----- nvinfo : EIATTR_VRC_CTA_INIT_COUNT
	.align		4
        /*0084*/ 	.byte	0x02, 0x4a
	.zero		1
	.zero		1


	//----- nvinfo : EIATTR_EXIT_INSTR_OFFSETS
	.align		4
        /*0088*/ 	.byte	0x04, 0x1c
        /*008a*/ 	.short	(.L_51 - .L_50)


	//   ....[0]....
.L_50:
        /*008c*/ 	.word	0x000000c0


	//   ....[1]....
        /*0090*/ 	.word	0x000002f0


	//   ....[2]....
        /*0094*/ 	.word	0x00000820


	//----- nvinfo : EIATTR_CBANK_PARAM_SIZE
	.align		4
.L_51:
        /*0098*/ 	.byte	0x03, 0x19
        /*009a*/ 	.short	0x0028


	//----- nvinfo : EIATTR_PARAM_CBANK
	.align		4
        /*009c*/ 	.byte	0x04, 0x0a
        /*009e*/ 	.short	(.L_53 - .L_52)
	.align		4
.L_52:
        /*00a0*/ 	.word	index@(.nv.constant0.rgb_to_nv12_fp32_optimized)
        /*00a4*/ 	.short	0x0380
        /*00a6*/ 	.short	0x0028


	//----- nvinfo : EIATTR_SW_WAR
	.align		4
.L_53:
        /*00a8*/ 	.byte	0x04, 0x36
        /*00aa*/ 	.short	(.L_55 - .L_54)
.L_54:
        /*00ac*/ 	.word	0x00000008
.L_55:


//--------------------- .nv.callgraph             --------------------------
	.section	.nv.callgraph,"",@"SHT_CUDA_CALLGRAPH"
	.align	4
	.sectionentsize	8
	.align		4
        /*0000*/ 	.word	0x00000000
	.align		4
        /*0004*/ 	.word	0xffffffff
	.align		4
        /*0008*/ 	.word	0x00000000
	.align		4
        /*000c*/ 	.word	0xfffffffe
	.align		4
        /*0010*/ 	.word	0x00000000
	.align		4
        /*0014*/ 	.word	0xfffffffd
	.align		4
        /*0018*/ 	.word	0x00000000
	.align		4
        /*001c*/ 	.word	0xfffffffc


//--------------------- .text.rgb_to_nv12_fp16_optimized --------------------------
	.section	.text.rgb_to_nv12_fp16_optimized,"ax",@progbits
	.align	128
        .global         rgb_to_nv12_fp16_optimized
        .type           rgb_to_nv12_fp16_optimized,@function
        .size           rgb_to_nv12_fp16_optimized,(.L_x_2 - rgb_to_nv12_fp16_optimized)
        .other          rgb_to_nv12_fp16_optimized,@"STO_CUDA_ENTRY STV_DEFAULT"
rgb_to_nv12_fp16_optimized:
.text.rgb_to_nv12_fp16_optimized:
[----:B------:R-:W-:Y:S01]  /*0000*/  LDC R1, c[0x0][0x37c] ;  /* 0x0000df00ff017b82 */ /* 0x000fe20000000800 */
[----:B------:R-:W0:Y:S07]  /*0010*/  S2R R2, SR_TID.Y ;  /* 0x0000000000027919 */ /* 0x000e2e0000002200 */
[----:B------:R-:W1:Y:S01]  /*0020*/  LDC R0, c[0x0][0x360] ;  /* 0x0000d800ff007b82 */ /* 0x000e620000000800 */
[----:B------:R-:W1:Y:S07]  /*0030*/  S2R R3, SR_TID.X ;  /* 0x0000000000037919 */ /* 0x000e6e0000002100 */
[----:B------:R-:W0:Y:S08]  /*0040*/  S2UR UR5, SR_CTAID.Y ;  /* 0x00000000000579c3 */ /* 0x000e300000002600 */
[----:B------:R-:W0:Y:S08]  /*0050*/  LDC R9, c[0x0][0x364] ;  /* 0x0000d900ff097b82 */ /* 0x000e300000000800 */
[----:B------:R-:W1:Y:S08]  /*0060*/  S2UR UR4, SR_CTAID.X ;  /* 0x00000000000479c3 */ /* 0x000e700000002500 */
[----:B------:R-:W2:Y:S01]  /*0070*/  LDC.64 R6, c[0x0][0x398] ;  /* 0x0000e600ff067b82 */ /* 0x000ea20000000a00 */
[----:B0-----:R-:W-:-:S02]  /*0080*/  IMAD R9, R9, UR5, R2 ;  /* 0x0000000509097c24 */ /* 0x001fc4000f8e0202 */
[----:B-1----:R-:W-:-:S03]  /*0090*/  IMAD R0, R0, UR4, R3 ;  /* 0x0000000400007c24 */ /* 0x002fc6000f8e0203 */
[----:B--2---:R-:W-:-:S04]  /*00a0*/  ISETP.GE.AND P0, PT, R9, R7, PT ;  /* 0x000000070900720c */ /* 0x004fc80003f06270 */
[----:B------:R-:W-:-:S13]  /*00b0*/  ISETP.GE.OR P0, PT, R0, R6, P0 ;  /* 0x000000060000720c */ /* 0x000fda0000706670 */
[----:B------:R-:W-:Y:S05]  /*00c0*/  @P0 EXIT ;  /* 0x000000000000094d */ /* 0x000fea0003800000 */
[----:B------:R-:W0:Y:S01]  /*00d0*/  LDC.64 R4, c[0x0][0x380] ;  /* 0x0000e000ff047b82 */ /* 0x000e220000000a00 */
[----:B------:R-:W1:Y:S01]  /*00e0*/  LDCU.64 UR4, c[0x0][0x358] ;  /* 0x00006b00ff0477ac */ /* 0x000e620008000a00 */
[-C--:B------:R-:W-:Y:S02]  /*00f0*/  IMAD R3, R9, R6.reuse, R0 ;  /* 0x0000000609037224 */ /* 0x080fe400078e0200 */
[----:B------:R-:W-:Y:S01]  /*0100*/  IMAD R13, R7, R6, RZ ;  /* 0x00000006070d7224 */ /* 0x000fe200078e02ff */
[----:B------:R-:W2:Y:S01]  /*0110*/  LDCU UR6, c[0x0][0x3a0] ;  /* 0x00007400ff0677ac */ /* 0x000ea20008000800 */
[----:B------:R-:W3:Y:S01]  /*0120*/  LDCU.64 UR8, c[0x0][0x388] ;  /* 0x00007100ff0877ac */ /* 0x000ee20008000a00 */
[----:B0-----:R-:W-:-:S04]  /*0130*/  IMAD.WIDE R2, R3, 0x2, R4 ;  /* 0x0000000203027825 */ /* 0x001fc800078e0204 */
[C---:B------:R-:W-:Y:S02]  /*0140*/  IMAD.WIDE R14, R13.reuse, 0x2, R2 ;  /* 0x000000020d0e7825 */ /* 0x040fe400078e0202 */
[----:B-1----:R-:W4:Y:S04]  /*0150*/  LDG.E.U16.CONSTANT R2, desc[UR4][R2.64] ;  /* 0x0000000402027981 */ /* 0x002f28000c1e9500 */
[----:B------:R0:W4:Y:S01]  /*0160*/  LDG.E.U16.CONSTANT R11, desc[UR4][R14.64] ;  /* 0x000000040e0b7981 */ /* 0x000122000c1e9500 */
[----:B------:R-:W-:-:S06]  /*0170*/  IMAD.WIDE R16, R13, 0x2, R14 ;  /* 0x000000020d107825 */ /* 0x000fcc00078e020e */
[----:B------:R-:W5:Y:S01]  /*0180*/  LDG.E.U16.CONSTANT R16, desc[UR4][R16.64] ;  /* 0x0000000410107981 */ /* 0x000f62000c1e9500 */
[----:B--2---:R-:W-:Y:S01]  /*0190*/  IMAD R12, R9, UR6, R0 ;  /* 0x00000006090c7c24 */ /* 0x004fe2000f8e0200 */
[----:B0-----:R-:W-:Y:S02]  /*01a0*/  MOV R15, 0x96 ;  /* 0x00000096000f7802 */ /* 0x001fe40000000f00 */
[----:B----4-:R-:W-:-:S05]  /*01b0*/  PRMT R2, R2, 0x5410, R11 ;  /* 0x0000541002027816 */ /* 0x010fca000000000b */
[----:B------:R-:W-:Y:S02]  /*01c0*/  HADD2.SAT R3, R2, -RZ.H0_H0 ;  /* 0xa00000ff02037230 */ /* 0x000fe40000002000 */
[----:B-----5:R-:W-:Y:S02]  /*01d0*/  HADD2.SAT R8, R16.H0_H0, -RZ.H0_H0 ;  /* 0xa00000ff10087230 */ /* 0x020fe40000002800 */
[----:B------:R-:W-:Y:S02]  /*01e0*/  HFMA2 R3, R3, 255, 255, -RZ ;  /* 0x5bf85bf803037831 */ /* 0x000fe400001000ff */
[----:B------:R-:W-:Y:S02]  /*01f0*/  HMUL2 R8, R8.H0_H0, 255, 255 ;  /* 0x5bf85bf808087832 */ /* 0x000fe40000000800 */
[----:B------:R-:W0:Y:S08]  /*0200*/  F2I.F16.NTZ R10, R3.H1 ;  /* 0x10000003000a7305 */ /* 0x000e300000103100 */
[----:B------:R1:W2:Y:S01]  /*0210*/  F2I.F16.NTZ R11, R3 ;  /* 0x00000003000b7305 */ /* 0x0002a20000103100 */
[----:B0-----:R-:W-:-:S07]  /*0220*/  IMAD R2, R10, R15, 0x80 ;  /* 0x000000800a027424 */ /* 0x001fce00078e020f */
[----:B------:R-:W0:Y:S01]  /*0230*/  F2I.F16.NTZ R8, R8 ;  /* 0x0000000800087305 */ /* 0x000e220000103100 */
[----:B-1----:R-:W-:-:S04]  /*0240*/  LOP3.LUT R3, R0, 0x1, R9, 0xc8, !PT ;  /* 0x0000000100037812 */ /* 0x002fc800078ec809 */
[----:B------:R-:W-:Y:S01]  /*0250*/  ISETP.NE.U32.AND P0, PT, R3, 0x1, PT ;  /* 0x000000010300780c */ /* 0x000fe20003f05070 */
[----:B--2---:R-:W-:Y:S01]  /*0260*/  IMAD R15, R11, 0x4d, R2 ;  /* 0x0000004d0b0f7824 */ /* 0x004fe200078e0202 */
[----:B---3--:R-:W-:-:S04]  /*0270*/  IADD3 R2, P1, PT, R12, UR8, RZ ;  /* 0x000000080c027c10 */ /* 0x008fc8000ff3e0ff */
[----:B------:R-:W-:Y:S01]  /*0280*/  LEA.HI.X.SX32 R3, R12, UR9, 0x1, P1 ;  /* 0x000000090c037c11 */ /* 0x000fe200088f0eff */
[----:B0-----:R-:W-:-:S05]  /*0290*/  IMAD R15, R8, 0x1d, R15 ;  /* 0x0000001d080f7824 */ /* 0x001fca00078e020f */
[----:B------:R-:W-:-:S04]  /*02a0*/  SHF.R.S32.HI R15, RZ, 0x8, R15 ;  /* 0x00000008ff0f7819 */ /* 0x000fc8000001140f */
[----:B------:R-:W-:-:S04]  /*02b0*/  VIMNMX R15, PT, PT, RZ, R15, !PT ;  /* 0x0000000fff0f7248 */ /* 0x000fc80007fe0100 */
[----:B------:R-:W-:-:S05]  /*02c0*/  VIMNMX R15, PT, PT, R15, 0xff, PT ;  /* 0x000000ff0f0f7848 */ /* 0x000fca0003fe0100 */
[----:B------:R0:W-:Y:S01]  /*02d0*/  STG.E.U8 desc[UR4][R2.64], R15 ;  /* 0x0000000f02007986 */ /* 0x0001e2000c101104 */
[----:B------:R-:W-:Y:S05]  /*02e0*/  @!P0 EXIT ;  /* 0x000000000000894d */ /* 0x000fea0003800000 */
[----:B0-----:R-:W-:Y:S01]  /*02f0*/  IADD3 R2, PT, PT, R7, -0x1, RZ ;  /* 0xffffffff07027810 */ /* 0x001fe20007ffe0ff */
[----:B------:R-:W0:Y:S01]  /*0300*/  LDCU UR6, c[0x0][0x3a4] ;  /* 0x00007480ff0677ac */ /* 0x000e220008000800 */
[----:B------:R-:W-:Y:S02]  /*0310*/  IADD3 R3, PT, PT, R6, -0x1, RZ ;  /* 0xffffffff06037810 */ /* 0x000fe40007ffe0ff */
[----:B------:R-:W-:Y:S01]  /*0320*/  VIADDMNMX.U32 R7, R9, 0x1, R2, PT ;  /* 0x0000000109077846 */ /* 0x000fe20003800002 */
[----:B------:R-:W1:Y:S01]  /*0330*/  LDCU.64 UR8, c[0x0][0x390] ;  /* 0x00007200ff0877ac */ /* 0x000e620008000a00 */
[----:B------:R-:W-:-:S03]  /*0340*/  VIADDMNMX R15, R0, 0x1, R3, PT ;  /* 0x00000001000f7846 */ /* 0x000fc60003800103 */
[-C--:B------:R-:W-:Y:S02]  /*0350*/  IMAD R21, R7, R6.reuse, R0 ;  /* 0x0000000607157224 */ /* 0x080fe400078e0200 */
[----:B------:R-:W-:Y:S02]  /*0360*/  IMAD R3, R9, R6, R15 ;  /* 0x0000000609037224 */ /* 0x000fe400078e020f */
[----:B------:R-:W-:-:S04]  /*0370*/  IMAD.WIDE R20, R21, 0x2, R4 ;  /* 0x0000000215147825 */ /* 0x000fc800078e0204 */
[----:B------:R-:W-:Y:S01]  /*0380*/  IMAD.WIDE R2, R3, 0x2, R4 ;  /* 0x0000000203027825 */ /* 0x000fe200078e0204 */
[----:B------:R-:W2:Y:S03]  /*0390*/  LDG.E.U16.CONSTANT R14, desc[UR4][R20.64] ;  /* 0x00000004140e7981 */ /* 0x000ea6000c1e9500 */
[----:B------:R-:W-:Y:S01]  /*03a0*/  IMAD R17, R7, R6, R15 ;  /* 0x0000000607117224 */ /* 0x000fe200078e020f */
[----:B------:R3:W4:Y:S01]  /*03b0*/  LDG.E.U16.CONSTANT R12, desc[UR4][R2.64] ;  /* 0x00000004020c7981 */ /* 0x000722000c1e9500 */
[----:B------:R-:W-:-:S04]  /*03c0*/  IMAD.WIDE R24, R13, 0x2, R20 ;  /* 0x000000020d187825 */ /* 0x000fc800078e0214 */
[----:B------:R-:W-:Y:S01]  /*03d0*/  IMAD.WIDE R16, R17, 0x2, R4 ;  /* 0x0000000211107825 */ /* 0x000fe200078e0204 */
[----:B------:R-:W5:Y:S03]  /*03e0*/  LDG.E.U16.CONSTANT R18, desc[UR4][R24.64] ;  /* 0x0000000418127981 */ /* 0x000f66000c1e9500 */
[C---:B---3--:R-:W-:Y:S01]  /*03f0*/  IMAD.WIDE R2, R13.reuse, 0x2, R2 ;  /* 0x000000020d027825 */ /* 0x048fe200078e0202 */
[----:B------:R3:W5:Y:S03]  /*0400*/  LDG.E.U16.CONSTANT R15, desc[UR4][R16.64] ;  /* 0x00000004100f7981 */ /* 0x000766000c1e9500 */
[C---:B------:R-:W-:Y:S01]  /*0410*/  IMAD.WIDE R26, R13.reuse, 0x2, R24 ;  /* 0x000000020d1a7825 */ /* 0x040fe200078e0218 */
[----:B------:R-:W5:Y:S03]  /*0420*/  LDG.E.U16.CONSTANT R23, desc[UR4][R2.64] ;  /* 0x0000000402177981 */ /* 0x000f66000c1e9500 */
[C---:B------:R-:W-:Y:S01]  /*0430*/  IMAD.WIDE R6, R13.reuse, 0x2, R2 ;  /* 0x000000020d067825 */ /* 0x040fe200078e0202 */
[----:B------:R-:W5:Y:S03]  /*0440*/  LDG.E.U16.CONSTANT R19, desc[UR4][R26.64] ;  /* 0x000000041a137981 */ /* 0x000f66000c1e9500 */
[----:B------:R-:W-:-:S02]  /*0450*/  IMAD.WIDE R4, R13, 0x2, R16 ;  /* 0x000000020d047825 */ /* 0x000fc400078e0210 */
[----:B------:R-:W5:Y:S04]  /*0460*/  LDG.E.U16.CONSTANT R6, desc[UR4][R6.64] ;  /* 0x0000000406067981 */ /* 0x000f68000c1e9500 */
[----:B------:R1:W5:Y:S01]  /*0470*/  LDG.E.U16.CONSTANT R22, desc[UR4][R4.64] ;  /* 0x0000000404167981 */ /* 0x000362000c1e9500 */
[----:B---3--:R-:W-:-:S05]  /*0480*/  IMAD.WIDE R16, R13, 0x2, R4 ;  /* 0x000000020d107825 */ /* 0x008fca00078e0204 */
[----:B------:R-:W3:Y:S01]  /*0490*/  LDG.E.U16.CONSTANT R13, desc[UR4][R16.64] ;  /* 0x00000004100d7981 */ /* 0x000ee2000c1e9500 */
[----:B------:R-:W-:-:S05]  /*04a0*/  SHF.R.U32.HI R9, RZ, 0x1, R9 ;  /* 0x00000001ff097819 */ /* 0x000fca0000011609 */
[----:B0-----:R-:W-:Y:S02]  /*04b0*/  IMAD R9, R9, UR6, R0 ;  /* 0x0000000609097c24 */ /* 0x001fe4000f8e0200 */
[----:B--2---:R-:W-:Y:S02]  /*04c0*/  HADD2.SAT R14, R14.H0_H0, -RZ.H0_H0 ;  /* 0xa00000ff0e0e7230 */ /* 0x004fe40000002800 */
[----:B----4-:R-:W-:Y:S02]  /*04d0*/  HADD2.SAT R12, R12.H0_H0, -RZ.H0_H0 ;  /* 0xa00000ff0c0c7230 */ /* 0x010fe40000002800 */
[----:B-1----:R-:W-:Y:S02]  /*04e0*/  HMUL2 R4, R14.H0_H0, 255, 255 ;  /* 0x5bf85bf80e047832 */ /* 0x002fe40000000800 */
[----:B------:R-:W-:Y:S02]  /*04f0*/  HMUL2 R12, R12.H0_H0, 255, 255 ;  /* 0x5bf85bf80c0c7832 */ /* 0x000fe40000000800 */
[----:B-----5:R-:W-:-:S02]  /*0500*/  HADD2.SAT R18, R18.H0_H0, -RZ.H0_H0 ;  /* 0xa00000ff12127230 */ /* 0x020fc40000002800 */
[----:B------:R-:W-:Y:S02]  /*0510*/  HADD2.SAT R15, R15.H0_H0, -RZ.H0_H0 ;  /* 0xa00000ff0f0f7230 */ /* 0x000fe40000002800 */
[----:B------:R-:W-:Y:S01]  /*0520*/  F2I.F16.NTZ R12, R12 ;  /* 0x0000000c000c7305 */ /* 0x000fe20000103100 */
[----:B------:R-:W-:Y:S02]  /*0530*/  HADD2.SAT R23, R23.H0_H0, -RZ.H0_H0 ;  /* 0xa00000ff17177230 */ /* 0x000fe40000002800 */
[----:B------:R-:W-:Y:S02]  /*0540*/  HMUL2 R2, R15.H0_H0, 255, 255 ;  /* 0x5bf85bf80f027832 */ /* 0x000fe40000000800 */
[----:B------:R-:W-:-:S03]  /*0550*/  HADD2.SAT R19, R19.H0_H0, -RZ.H0_H0 ;  /* 0xa00000ff13137230 */ /* 0x000fc60000002800 */
[----:B------:R-:W0:Y:S01]  /*0560*/  F2I.F16.NTZ R4, R4 ;  /* 0x0000000400047305 */ /* 0x000e220000103100 */
[----:B------:R-:W-:Y:S02]  /*0570*/  HMUL2 R3, R18.H0_H0, 255, 255 ;  /* 0x5bf85bf812037832 */ /* 0x000fe40000000800 */
[----:B------:R-:W-:Y:S02]  /*0580*/  HADD2.SAT R6, R6.H0_H0, -RZ.H0_H0 ;  /* 0xa00000ff06067230 */ /* 0x000fe40000002800 */
[----:B------:R-:W-:Y:S02]  /*0590*/  HMUL2 R19, R19.H0_H0, 255, 255 ;  /* 0x5bf85bf813137832 */ /* 0x000fe40000000800 */
[----:B------:R-:W-:Y:S02]  /*05a0*/  HADD2.SAT R22, R22.H0_H0, -RZ.H0_H0 ;  /* 0xa00000ff16167230 */ /* 0x000fe40000002800 */
[----:B------:R-:W-:Y:S01]  /*05b0*/  HMUL2 R23, R23.H0_H0, 255, 255 ;  /* 0x5bf85bf817177832 */ /* 0x000fe20000000800 */
[----:B------:R-:W1:Y:S01]  /*05c0*/  F2I.F16.NTZ R2, R2 ;  /* 0x0000000200027305 */ /* 0x000e620000103100 */
[----:B------:R-:W-:-:S02]  /*05d0*/  HMUL2 R6, R6.H0_H0, 255, 255 ;  /* 0x5bf85bf806067832 */ /* 0x000fc40000000800 */
[----:B------:R-:W-:Y:S02]  /*05e0*/  HMUL2 R22, R22.H0_H0, 255, 255 ;  /* 0x5bf85bf816167832 */ /* 0x000fe40000000800 */
[----:B---3--:R-:W-:-:S03]  /*05f0*/  HADD2.SAT R13, R13.H0_H0, -RZ.H0_H0 ;  /* 0xa00000ff0d0d7230 */ /* 0x008fc60000002800 */
[----:B------:R-:W-:Y:S01]  /*0600*/  F2I.F16.NTZ R3, R3 ;  /* 0x0000000300037305 */ /* 0x000fe20000103100 */
[----:B------:R-:W-:-:S07]  /*0610*/  HMUL2 R13, R13.H0_H0, 255, 255 ;  /* 0x5bf85bf80d0d7832 */ /* 0x000fce0000000800 */
[----:B------:R-:W-:Y:S08]  /*0620*/  F2I.F16.NTZ R19, R19 ;  /* 0x0000001300137305 */ /* 0x000ff00000103100 */
[----:B------:R-:W2:Y:S08]  /*0630*/  F2I.F16.NTZ R23, R23 ;  /* 0x0000001700177305 */ /* 0x000eb00000103100 */
[----:B------:R-:W3:Y:S01]  /*0640*/  F2I.F16.NTZ R5, R6 ;  /* 0x0000000600057305 */ /* 0x000ee20000103100 */
[----:B0-----:R-:W-:-:S07]  /*0650*/  IADD3 R11, PT, PT, R4, R11, R12 ;  /* 0x0000000b040b7210 */ /* 0x001fce0007ffe00c */
[----:B------:R-:W0:Y:S01]  /*0660*/  F2I.F16.NTZ R22, R22 ;  /* 0x0000001600167305 */ /* 0x000e220000103100 */
[----:B-1----:R-:W-:-:S07]  /*0670*/  IADD3 R2, PT, PT, R11, 0x2, R2 ;  /* 0x000000020b027810 */ /* 0x002fce0007ffe002 */
[----:B------:R-:W1:Y:S01]  /*0680*/  F2I.F16.NTZ R13, R13 ;  /* 0x0000000d000d7305 */ /* 0x000e620000103100 */
[----:B--2---:R-:W-:Y:S02]  /*0690*/  IADD3 R3, PT, PT, R3, R10, R23 ;  /* 0x0000000a03037210 */ /* 0x004fe40007ffe017 */
[----:B---3--:R-:W-:Y:S02]  /*06a0*/  IADD3 R8, PT, PT, R19, R8, R5 ;  /* 0x0000000813087210 */ /* 0x008fe40007ffe005 */
[----:B------:R-:W-:Y:S02]  /*06b0*/  MOV R5, 0xffffffda ;  /* 0xffffffda00057802 */ /* 0x000fe40000000f00 */
[----:B------:R-:W-:Y:S02]  /*06c0*/  SHF.R.S32.HI R2, RZ, 0x2, R2 ;  /* 0x00000002ff027819 */ /* 0x000fe40000011402 */
[----:B0-----:R-:W-:-:S03]  /*06d0*/  IADD3 R3, PT, PT, R3, 0x2, R22 ;  /* 0x0000000203037810 */ /* 0x001fc60007ffe016 */
[----:B------:R-:W-:Y:S01]  /*06e0*/  IMAD R4, R2, R5, 0x8080 ;  /* 0x0000808002047424 */ /* 0x000fe200078e0205 */
[----:B------:R-:W-:Y:S02]  /*06f0*/  SHF.R.S32.HI R3, RZ, 0x2, R3 ;  /* 0x00000002ff037819 */ /* 0x000fe40000011403 */
[----:B-1----:R-:W-:Y:S01]  /*0700*/  IADD3 R8, PT, PT, R8, 0x2, R13 ;  /* 0x0000000208087810 */ /* 0x002fe20007ffe00d */
[--C-:B------:R-:W-:Y:S02]  /*0710*/  IMAD R2, R2, 0x96, R4.reuse ;  /* 0x0000009602027824 */ /* 0x100fe400078e0204 */
[C---:B------:R-:W-:Y:S01]  /*0720*/  IMAD R5, R3.reuse, -0x4a, R4 ;  /* 0xffffffb603057824 */ /* 0x040fe200078e0204 */
[----:B------:R-:W-:Y:S01]  /*0730*/  SHF.R.S32.HI R8, RZ, 0x2, R8 ;  /* 0x00000002ff087819 */ /* 0x000fe20000011408 */
[----:B------:R-:W-:-:S04]  /*0740*/  IMAD R3, R3, -0x5e, R2 ;  /* 0xffffffa203037824 */ /* 0x000fc800078e0202 */
[C---:B------:R-:W-:Y:S02]  /*0750*/  IMAD R5, R8.reuse, 0x70, R5 ;  /* 0x0000007008057824 */ /* 0x040fe400078e0205 */
[----:B------:R-:W-:-:S03]  /*0760*/  IMAD R3, R8, -0x12, R3 ;  /* 0xffffffee08037824 */ /* 0x000fc600078e0203 */
[----:B------:R-:W-:Y:S02]  /*0770*/  SHF.R.S32.HI R5, RZ, 0x8, R5 ;  /* 0x00000008ff057819 */ /* 0x000fe40000011405 */
[----:B------:R-:W-:Y:S02]  /*0780*/  SHF.R.S32.HI R3, RZ, 0x8, R3 ;  /* 0x00000008ff037819 */ /* 0x000fe40000011403 */
[C---:B------:R-:W-:Y:S02]  /*0790*/  IADD3 R2, P0, PT, R9.reuse, UR8, RZ ;  /* 0x0000000809027c10 */ /* 0x040fe4000ff1e0ff */
[----:B------:R-:W-:Y:S02]  /*07a0*/  VIMNMX R5, PT, PT, RZ, R5, !PT ;  /* 0x00000005ff057248 */ /* 0x000fe40007fe0100 */
[----:B------:R-:W-:Y:S02]  /*07b0*/  VIMNMX R0, PT, PT, RZ, R3, !PT ;  /* 0x00000003ff007248 */ /* 0x000fe40007fe0100 */
[----:B------:R-:W-:-:S02]  /*07c0*/  LEA.HI.X.SX32 R3, R9, UR9, 0x1, P0 ;  /* 0x0000000909037c11 */ /* 0x000fc400080f0eff */
[----:B------:R-:W-:Y:S02]  /*07d0*/  VIMNMX R5, PT, PT, R5, 0xff, PT ;  /* 0x000000ff05057848 */ /* 0x000fe40003fe0100 */
[----:B------:R-:W-:-:S03]  /*07e0*/  VIMNMX R7, PT, PT, R0, 0xff, PT ;  /* 0x000000ff00077848 */ /* 0x000fc60003fe0100 */
[----:B------:R-:W-:Y:S04]  /*07f0*/  STG.E.U8 desc[UR4][R2.64], R5 ;  /* 0x0000000502007986 */ /* 0x000fe8000c101104 */
[----:B------:R-:W-:Y:S01]  /*0800*/  STG.E.U8 desc[UR4][R2.64+0x1], R7 ;  /* 0x0000010702007986 */ /* 0x000fe2000c101104 */
[----:B------:R-:W-:Y:S05]  /*0810*/  EXIT ;  /* 0x000000000000794d */ /* 0x000fea0003800000 */
.L_x_0:
[----:B------:R-:W-:-:S00]  /*0820*/  BRA `(.L_x_0) ;  /* 0xfffffffc00fc7947 */ /* 0x000fc0000383ffff */
[----:B------:R-:W-:-:S00]  /*0830*/  NOP ;  /* 0x0000000000007918 */ /* 0x000fc00000000000 */
        /* <DEDUP_REMOVED lines=12> */
.L_x_2:


//--------------------- .text.rgb_to_nv12_fp32_optimized --------------------------
	.section	.text.rgb_to_nv12_fp32_optimized,"ax",@progbits
	.align	128
        .global         rgb_to_nv12_fp32_optimized
        .type           rgb_to_nv12_fp32_optimized,@function
        .size           rgb_to_nv12_fp32_optimized,(.L_x_3 - rgb_to_nv12_fp32_optimized)
        .other          rgb_to_nv12_fp32_optimized,@"STO_CUDA_ENTRY STV_DEFAULT"
rgb_to_nv12_fp32_optimized:
.text.rgb_to_nv12_fp32_optimized:
        /* <DEDUP_REMOVED lines=19> */
[----:B0-----:R-:W-:-:S05]  /*0130*/  IMAD.WIDE R4, R5, 0x4, R20 ;  /* 0x0000000405047825 */ /* 0x001fca00078e0214 */
[----:B-1----:R0:W4:Y:S01]  /*0140*/  LDG.E.CONSTANT R8, desc[UR4][R4.64] ;  /* 0x0000000404087981 */ /* 0x002122000c1e9900 */
[----:B------:R-:W-:-:S05]  /*0150*/  IMAD.WIDE R6, R13, 0x4, R4 ;  /* 0x000000040d067825 */ /* 0x000fca00078e0204 */
[----:B------:R2:W5:Y:S01]  /*0160*/  LDG.E.CONSTANT R10, desc[UR4][R6.64] ;  /* 0x00000004060a7981 */ /* 0x000562000c1e9900 */
[----:B------:R-:W-:-:S06]  /*0170*/  IMAD.WIDE R14, R13, 0x4, R6 ;  /* 0x000000040d0e7825 */ /* 0x000fcc00078e0206 */
[----:B------:R-:W3:Y:S01]  /*0180*/  LDG.E.CONSTANT R14, desc[UR4][R14.64] ;  /* 0x000000040e0e7981 */ /* 0x000ee2000c1e9900 */
[----:B0-----:R-:W-:Y:S01]  /*0190*/  HFMA2 R5, -RZ, RZ, 0, 8.94069671630859375e-06 ;  /* 0x00000096ff057431 */ /* 0x001fe200000001ff */
[----:B------:R-:W-:Y:S01]  /*01a0*/  LOP3.LUT R12, R0, 0x1, R9, 0xc8, !PT ;  /* 0x00000001000c7812 */ /* 0x000fe200078ec809 */
[----:B--2---:R-:W-:-:S03]  /*01b0*/  IMAD R7, R9, UR6, R0 ;  /* 0x0000000609077c24 */ /* 0x004fc6000f8e0200 */
[----:B------:R-:W-:Y:S01]  /*01c0*/  ISETP.NE.U32.AND P0, PT, R12, 0x1, PT ;  /* 0x000000010c00780c */ /* 0x000fe20003f05070 */
[----:B----4-:R-:W-:-:S04]  /*01d0*/  FADD.SAT R8, RZ, R8 ;  /* 0x00000008ff087221 */ /* 0x010fc80000002000 */
[----:B------:R-:W-:Y:S01]  /*01e0*/  FMUL R11, R8, 255 ;  /* 0x437f0000080b7820 */ /* 0x000fe20000400000 */
[----:B-----5:R-:W-:-:S04]  /*01f0*/  FADD.SAT R10, RZ, R10 ;  /* 0x0000000aff0a7221 */ /* 0x020fc80000002000 */
[----:B------:R-:W-:Y:S01]  /*0200*/  FMUL R10, R10, 255 ;  /* 0x437f00000a0a7820 */ /* 0x000fe20000400000 */
[----:B------:R-:W-:Y:S01]  /*0210*/  F2I.NTZ R11, R11 ;  /* 0x0000000b000b7305 */ /* 0x000fe20000203100 */
[----:B---3--:R-:W-:-:S04]  /*0220*/  FADD.SAT R8, RZ, R14 ;  /* 0x0000000eff087221 */ /* 0x008fc80000002000 */
[----:B------:R-:W-:-:S03]  /*0230*/  FMUL R8, R8, 255 ;  /* 0x437f000008087820 */ /* 0x000fc60000400000 */
[----:B------:R-:W0:Y:S08]  /*0240*/  F2I.NTZ R10, R10 ;  /* 0x0000000a000a7305 */ /* 0x000e300000203100 */
[----:B------:R-:W1:Y:S01]  /*0250*/  F2I.NTZ R8, R8 ;  /* 0x0000000800087305 */ /* 0x000e620000203100 */
[----:B0-----:R-:W-:-:S04]  /*0260*/  IMAD R4, R10, R5, 0x80 ;  /* 0x000000800a047424 */ /* 0x001fc800078e0205 */
[----:B------:R-:W-:Y:S01]  /*0270*/  IMAD R5, R11, 0x4d, R4 ;  /* 0x0000004d0b057824 */ /* 0x000fe200078e0204 */
[----:B------:R-:W-:-:S03]  /*0280*/  IADD3 R4, P1, PT, R7, UR8, RZ ;  /* 0x0000000807047c10 */ /* 0x000fc6000ff3e0ff */
[----:B-1----:R-:W-:-:S05]  /*0290*/  IMAD R5, R8, 0x1d, R5 ;  /* 0x0000001d08057824 */ /* 0x002fca00078e0205 */
[----:B------:R-:W-:-:S04]  /*02a0*/  SHF.R.S32.HI R5, RZ, 0x8, R5 ;  /* 0x00000008ff057819 */ /* 0x000fc80000011405 */
[----:B------:R-:W-:Y:S02]  /*02b0*/  VIMNMX R6, PT, PT, RZ, R5, !PT ;  /* 0x00000005ff067248 */ /* 0x000fe40007fe0100 */
[----:B------:R-:W-:Y:S02]  /*02c0*/  LEA.HI.X.SX32 R5, R7, UR9, 0x1, P1 ;  /* 0x0000000907057c11 */ /* 0x000fe400088f0eff */
        /* <DEDUP_REMOVED lines=12> */
[----:B------:R-:W-:Y:S01]  /*0390*/  IMAD R3, R3, R2, R5 ;  /* 0x0000000203037224 */ /* 0x000fe200078e0205 */
[----:B------:R-:W2:Y:S01]  /*03a0*/  LDG.E.CONSTANT R19, desc[UR4][R26.64] ;  /* 0x000000041a137981 */ /* 0x000ea2000c1e9900 */
[----:B------:R-:W-:-:S04]  /*03b0*/  IMAD.WIDE R16, R17, 0x4, R20 ;  /* 0x0000000411107825 */ /* 0x000fc800078e0214 */
[----:B------:R-:W-:Y:S01]  /*03c0*/  IMAD.WIDE R20, R3, 0x4, R20 ;  /* 0x0000000403147825 */ /* 0x000fe200078e0214 */
[----:B------:R3:W4:Y:S03]  /*03d0*/  LDG.E.CONSTANT R12, desc[UR4][R16.64] ;  /* 0x00000004100c7981 */ /* 0x000726000c1e9900 */
[C---:B------:R-:W-:Y:S01]  /*03e0*/  IMAD.WIDE R6, R13.reuse, 0x4, R26 ;  /* 0x000000040d067825 */ /* 0x040fe200078e021a */
[----:B------:R-:W5:Y:S03]  /*03f0*/  LDG.E.CONSTANT R18, desc[UR4][R20.64] ;  /* 0x0000000414127981 */ /* 0x000f66000c1e9900 */
[C---:B------:R-:W-:Y:S01]  /*0400*/  IMAD.WIDE R2, R13.reuse, 0x4, R16 ;  /* 0x000000040d027825 */ /* 0x040fe200078e0210 */
[----:B------:R-:W5:Y:S03]  /*0410*/  LDG.E.CONSTANT R23, desc[UR4][R6.64] ;  /* 0x0000000406177981 */ /* 0x000f66000c1e9900 */
[C---:B------:R-:W-:Y:S01]  /*0420*/  IMAD.WIDE R4, R13.reuse, 0x4, R20 ;  /* 0x000000040d047825 */ /* 0x040fe200078e0214 */
[----:B------:R1:W5:Y:S03]  /*0430*/  LDG.E.CONSTANT R22, desc[UR4][R2.64] ;  /* 0x0000000402167981 */ /* 0x000366000c1e9900 */
[C---:B------:R-:W-:Y:S01]  /*0440*/  IMAD.WIDE R14, R13.reuse, 0x4, R6 ;  /* 0x000000040d0e7825 */ /* 0x040fe200078e0206 */
[----:B------:R5:W5:Y:S03]  /*0450*/  LDG.E.CONSTANT R24, desc[UR4][R4.64] ;  /* 0x0000000404187981 */ /* 0x000b66000c1e9900 */
[----:B---3--:R-:W-:-:S02]  /*0460*/  IMAD.WIDE R16, R13, 0x4, R2 ;  /* 0x000000040d107825 */ /* 0x008fc400078e0202 */
[----:B------:R-:W3:Y:S02]  /*0470*/  LDG.E.CONSTANT R14, desc[UR4][R14.64] ;  /* 0x000000040e0e7981 */ /* 0x000ee4000c1e9900 */
[----:B------:R-:W-:Y:S02]  /*0480*/  IMAD.WIDE R26, R13, 0x4, R4 ;  /* 0x000000040d1a7825 */ /* 0x000fe400078e0204 */
[----:B------:R-:W3:Y:S04]  /*0490*/  LDG.E.CONSTANT R16, desc[UR4][R16.64] ;  /* 0x0000000410107981 */ /* 0x000ee8000c1e9900 */
[----:B------:R-:W3:Y:S01]  /*04a0*/  LDG.E.CONSTANT R13, desc[UR4][R26.64] ;  /* 0x000000041a0d7981 */ /* 0x000ee2000c1e9900 */
[----:B------:R-:W-:-:S05]  /*04b0*/  SHF.R.U32.HI R9, RZ, 0x1, R9 ;  /* 0x00000001ff097819 */ /* 0x000fca0000011609 */
[----:B0-----:R-:W-:Y:S02]  /*04c0*/  IMAD R9, R9, UR6, R0 ;  /* 0x0000000609097c24 */ /* 0x001fe4000f8e0200 */
[----:B--2---:R-:W-:-:S04]  /*04d0*/  FADD.SAT R19, RZ, R19 ;  /* 0x00000013ff137221 */ /* 0x004fc80000002000 */
[----:B-1----:R-:W-:Y:S01]  /*04e0*/  FMUL R3, R19, 255 ;  /* 0x437f000013037820 */ /* 0x002fe20000400000 */
[----:B----4-:R-:W-:Y:S01]  /*04f0*/  FADD.SAT R12, RZ, R12 ;  /* 0x0000000cff0c7221 */ /* 0x010fe20000002000 */
[----:B-----5:R-:W-:-:S03]  /*0500*/  FADD.SAT R18, RZ, R18 ;  /* 0x00000012ff127221 */ /* 0x020fc60000002000 */
[----:B------:R-:W-:Y:S01]  /*0510*/  FMUL R12, R12, 255 ;  /* 0x437f00000c0c7820 */ /* 0x000fe20000400000 */
[----:B------:R-:W-:Y:S01]  /*0520*/  FADD.SAT R23, RZ, R23 ;  /* 0x00000017ff177221 */ /* 0x000fe20000002000 */
[----:B------:R-:W-:Y:S01]  /*0530*/  FMUL R4, R18, 255 ;  /* 0x437f000012047820 */ /* 0x000fe20000400000 */
[----:B------:R-:W-:Y:S01]  /*0540*/  FADD.SAT R22, RZ, R22 ;  /* 0x00000016ff167221 */ /* 0x000fe20000002000 */
[----:B------:R-:W-:Y:S01]  /*0550*/  F2I.NTZ R2, R12 ;  /* 0x0000000c00027305 */ /* 0x000fe20000203100 */
[----:B------:R-:W-:Y:S02]  /*0560*/  FMUL R5, R23, 255 ;  /* 0x437f000017057820 */ /* 0x000fe40000400000 */
[----:B------:R-:W-:Y:S01]  /*0570*/  FMUL R22, R22, 255 ;  /* 0x437f000016167820 */ /* 0x000fe20000400000 */
[----:B------:R-:W-:-:S04]  /*0580*/  FADD.SAT R24, RZ, R24 ;  /* 0x00000018ff187221 */ /* 0x000fc80000002000 */
[----:B------:R-:W0:Y:S01]  /*0590*/  F2I.NTZ R3, R3 ;  /* 0x0000000300037305 */ /* 0x000e220000203100 */
[----:B---3--:R-:W-:Y:S01]  /*05a0*/  FADD.SAT R14, RZ, R14 ;  /* 0x0000000eff0e7221 */ /* 0x008fe20000002000 */
[----:B------:R-:W-:Y:S01]  /*05b0*/  FMUL R24, R24, 255 ;  /* 0x437f000018187820 */ /* 0x000fe20000400000 */
[----:B------:R-:W-:Y:S02]  /*05c0*/  FADD.SAT R16, RZ, R16 ;  /* 0x00000010ff107221 */ /* 0x000fe40000002000 */
[----:B------:R-:W-:-:S03]  /*05d0*/  FMUL R14, R14, 255 ;  /* 0x437f00000e0e7820 */ /* 0x000fc60000400000 */
[----:B------:R-:W1:Y:S01]  /*05e0*/  F2I.NTZ R4, R4 ;  /* 0x0000000400047305 */ /* 0x000e620000203100 */
[----:B------:R-:W-:Y:S01]  /*05f0*/  FADD.SAT R13, RZ, R13 ;  /* 0x0000000dff0d7221 */ /* 0x000fe20000002000 */
[----:B------:R-:W-:-:S03]  /*0600*/  FMUL R16, R16, 255 ;  /* 0x437f000010107820 */ /* 0x000fc60000400000 */
[----:B------:R-:W-:-:S03]  /*0610*/  FMUL R13, R13, 255 ;  /* 0x437f00000d0d7820 */ /* 0x000fc60000400000 */
[----:B------:R-:W-:Y:S08]  /*0620*/  F2I.NTZ R5, R5 ;  /* 0x0000000500057305 */ /* 0x000ff00000203100 */
[----:B------:R-:W2:Y:S01]  /*0630*/  F2I.NTZ R22, R22 ;  /* 0x0000001600167305 */ /* 0x000ea20000203100 */
[----:B0-----:R-:W-:-:S07]  /*0640*/  IADD3 R3, PT, PT, R3, R11, R2 ;  /* 0x0000000b03037210 */ /* 0x001fce0007ffe002 */
[----:B------:R-:W0:Y:S01]  /*0650*/  F2I.NTZ R24, R24 ;  /* 0x0000001800187305 */ /* 0x000e220000203100 */
[----:B-1----:R-:W-:-:S07]  /*0660*/  IADD3 R3, PT, PT, R3, 0x2, R4 ;  /* 0x0000000203037810 */ /* 0x002fce0007ffe004 */
[----:B------:R-:W-:Y:S08]  /*0670*/  F2I.NTZ R14, R14 ;  /* 0x0000000e000e7305 */ /* 0x000ff00000203100 */
[----:B------:R-:W1:Y:S01]  /*0680*/  F2I.NTZ R7, R16 ;  /* 0x0000001000077305 */ /* 0x000e620000203100 */
[----:B--2---:R-:W-:-:S07]  /*0690*/  IADD3 R5, PT, PT, R5, R10, R22 ;  /* 0x0000000a05057210 */ /* 0x004fce0007ffe016 */
[----:B------:R-:W2:Y:S01]  /*06a0*/  F2I.NTZ R13, R13 ;  /* 0x0000000d000d7305 */ /* 0x000ea20000203100 */
[----:B------:R-:W-:Y:S02]  /*06b0*/  MOV R2, 0xffffffda ;  /* 0xffffffda00027802 */ /* 0x000fe40000000f00 */
[----:B------:R-:W-:Y:S02]  /*06c0*/  SHF.R.S32.HI R3, RZ, 0x2, R3 ;  /* 0x00000002ff037819 */ /* 0x000fe40000011403 */
[----:B0-----:R-:W-:Y:S02]  /*06d0*/  IADD3 R5, PT, PT, R5, 0x2, R24 ;  /* 0x0000000205057810 */ /* 0x001fe40007ffe018 */
[----:B-1----:R-:W-:Y:S01]  /*06e0*/  IADD3 R8, PT, PT, R14, R8, R7 ;  /* 0x000000080e087210 */ /* 0x002fe20007ffe007 */
[----:B------:R-:W-:Y:S01]  /*06f0*/  IMAD R2, R3, R2, 0x8080 ;  /* 0x0000808003027424 */ /* 0x000fe200078e0202 */
[----:B------:R-:W-:-:S03]  /*0700*/  SHF.R.S32.HI R5, RZ, 0x2, R5 ;  /* 0x00000002ff057819 */ /* 0x000fc60000011405 */
[--C-:B------:R-:W-:Y:S01]  /*0710*/  IMAD R4, R3, 0x96, R2.reuse ;  /* 0x0000009603047824 */ /* 0x100fe200078e0202 */
[----:B--2---:R-:W-:Y:S01]  /*0720*/  IADD3 R8, PT, PT, R8, 0x2, R13 ;  /* 0x0000000208087810 */ /* 0x004fe20007ffe00d */
[C---:B------:R-:W-:Y:S02]  /*0730*/  IMAD R3, R5.reuse, -0x4a, R2 ;  /* 0xffffffb605037824 */ /* 0x040fe400078e0202 */
[----:B------:R-:W-:Y:S01]  /*0740*/  IMAD R5, R5, -0x5e, R4 ;  /* 0xffffffa205057824 */ /* 0x000fe200078e0204 */
[----:B------:R-:W-:-:S05]  /*0750*/  SHF.R.S32.HI R8, RZ, 0x2, R8 ;  /* 0x00000002ff087819 */ /* 0x000fca0000011408 */
        /* <DEDUP_REMOVED lines=13> */
.L_x_1:
        /* <DEDUP_REMOVED lines=13> */
.L_x_3:


//--------------------- .nv.shared.reserved.0     --------------------------
	.section	.nv.shared.reserved.0,"aw",@nobits
	.weak		__nv_reservedSMEM_offset_0_alias
	.size		__nv_reservedSMEM_offset_0_alias, 0, 64
	.other		__nv_reservedSMEM_offset_0_alias,@"STO_CUDA_RESERVED_SHARED STV_DEFAULT"
__nv_reservedSMEM_offset_0_alias:
	.zero		0
	.zero		64


//--------------------- .nv.constant0.rgb_to_nv12_fp16_optimized --------------------------
	.section	.nv.constant0.rgb_to_nv12_fp16_optimized,"a",@progbits
	.sectionflags	@""
	.align	4
.nv.constant0.rgb_to_nv12_fp16_optimized:
	.zero		936


//--------------------- .nv.constant0.rgb_to_nv12_fp32_optimized --------------------------
	.section	.nv.constant0.rgb_to_nv12_fp32_optimized,"a",@progbits
	.sectionflags	@""
	.align	4
.nv.constant0.rgb_to_nv12_fp32_optimized:
	.zero		936


//--------------------- SYMBOLS --------------------------

	.type		.nv.reservedSmem.offset0,@object
	.size		.nv.reservedSmem.offset0,0x4
